//
// Generated by NVIDIA NVVM Compiler
//
// Compiler Build ID: CL-36424714
// Cuda compilation tools, release 13.0, V13.0.88
// Based on NVVM 20.0.0
//

.version 9.0
.target sm_100
.address_size 64

	// .globl	_Z10gpu_kernelPiS_
.extern .func  (.param .b32 func_retval0) vprintf
(
	.param .b64 vprintf_param_0,
	.param .b64 vprintf_param_1
)
;
.global .align 1 .b8 $str[23] = {91, 103, 112, 117, 93, 32, 233, 152, 159, 229, 136, 151, 230, 152, 175, 231, 169, 186, 231, 154, 132, 10};
.global .align 1 .b8 $str$1[36] = {91, 103, 112, 117, 93, 32, 37, 100, 229, 164, 132, 231, 154, 132, 228, 187, 187, 229, 138, 161, 37, 100, 229, 164, 132, 231, 144, 134, 229, 174, 140, 230, 136, 144, 10};

.visible .entry _Z10gpu_kernelPiS_(
	.param .u64 .ptr .align 1 _Z10gpu_kernelPiS__param_0,
	.param .u64 .ptr .align 1 _Z10gpu_kernelPiS__param_1
)
{
	.local .align 8 .b8 	__local_depot0[8];
	.reg .b64 	%SP;
	.reg .b64 	%SPL;
	.reg .pred 	%p<7>;
	.reg .b16 	%rs<8>;
	.reg .b32 	%r<32>;
	.reg .b64 	%rd<14>;

	mov.u64 	%SPL, __local_depot0;
	cvta.local.u64 	%SP, %SPL;
	ld.param.u64 	%rd4, [_Z10gpu_kernelPiS__param_0];
	ld.param.u64 	%rd5, [_Z10gpu_kernelPiS__param_1];
	cvta.to.global.u64 	%rd1, %rd4;
	cvta.to.global.u64 	%rd2, %rd5;
	add.u64 	%rd6, %SP, 0;
	add.u64 	%rd3, %SPL, 0;
	mov.u32 	%r1, %tid.x;
	ld.global.u32 	%r28, [%rd2];
	mov.u64 	%rd7, $str;
	mov.u64 	%rd11, $str$1;
$L__BB0_1:
	ld.global.u32 	%r13, [%rd2+4];
	setp.ne.s32 	%p1, %r28, %r13;
	@%p1 bra 	$L__BB0_6;
	mov.b16 	%rs7, 0;
	mov.u32 	%r29, %r28;
$L__BB0_3:
	setp.ne.s32 	%p2, %r1, 0;
	and.b16  	%rs4, %rs7, 255;
	setp.ne.s16 	%p3, %rs4, 0;
	or.pred  	%p4, %p2, %p3;
	mov.u32 	%r30, %r29;
	@%p4 bra 	$L__BB0_5;
	cvta.global.u64 	%rd8, %rd7;
	{ // callseq 0, 0
	.param .b64 param0;
	st.param.b64 	[param0], %rd8;
	.param .b64 param1;
	st.param.b64 	[param1], 0;
	.param .b32 retval0;
	call.uni (retval0), 
	vprintf, 
	(
	param0, 
	param1
	);
	ld.param.b32 	%r14, [retval0];
	} // callseq 0
	ld.global.u32 	%r28, [%rd2];
	ld.global.u32 	%r29, [%rd2+4];
	mov.b16 	%rs7, 1;
	mov.u32 	%r30, %r28;
$L__BB0_5:
	setp.eq.s32 	%p5, %r30, %r29;
	@%p5 bra 	$L__BB0_3;
$L__BB0_6:
	setp.ne.s32 	%p6, %r1, 0;
	@%p6 bra 	$L__BB0_1;
	mul.wide.s32 	%rd9, %r28, 4;
	add.s64 	%rd10, %rd1, %rd9;
	ld.global.u32 	%r16, [%rd10];
	st.local.v2.u32 	[%rd3], {%r28, %r16};
	cvta.global.u64 	%rd12, %rd11;
	{ // callseq 1, 0
	.param .b64 param0;
	st.param.b64 	[param0], %rd12;
	.param .b64 param1;
	st.param.b64 	[param1], %rd6;
	.param .b32 retval0;
	call.uni (retval0), 
	vprintf, 
	(
	param0, 
	param1
	);
	ld.param.b32 	%r17, [retval0];
	} // callseq 1
	ld.global.u32 	%r19, [%rd2];
	add.s32 	%r20, %r19, 1;
	shr.s32 	%r21, %r20, 31;
	shr.u32 	%r22, %r21, 30;
	add.s32 	%r23, %r20, %r22;
	and.b32  	%r24, %r23, -4;
	sub.s32 	%r28, %r20, %r24;
	st.global.u32 	[%rd2], %r28;
	bra.uni 	$L__BB0_1;

}


// ===== COMPILED SASS (sm_100) =====

	.target	sm_100

	.elftype	@"ET_EXEC"


//--------------------- .note.nv.tkinfo           --------------------------
	.section	.note.nv.tkinfo,"",@"SHT_NOTE"
	.sectionflags	@"SHF_NOTE_NV_TKINFO"
	.tkinfo
        /*0018*/ 	.word	0x00000002
        /*0030*/ 	.string	""
        /*0030*/ 	.string	"ptxas"
        /*0030*/ 	.string	"Cuda compilation tools, release 13.0, V13.0.88"
        /*0030*/ 	.string	"Build cuda_13.0.r13.0/compiler.36424714_0"
        /*0030*/ 	.string	"-arch sm_100 -m 64 "



//--------------------- .note.nv.cuinfo           --------------------------
	.section	.note.nv.cuinfo,"",@"SHT_NOTE"
	.sectionflags	@"SHF_NOTE_NV_CUINFO"
        /*0018*/ 	.short	0x0002
        /*001a*/ 	.short	0x0064
        /*001c*/ 	.short	0x0082
	.zero		2


//--------------------- .nv.info                  --------------------------
	.section	.nv.info,"",@"SHT_CUDA_INFO"
	.align	4


	//----- nvinfo : EIATTR_REGCOUNT
	.align		4
        /*0000*/ 	.byte	0x04, 0x2f
        /*0002*/ 	.short	(.L_3 - .L_2)
	.align		4
.L_2:
        /*0004*/ 	.word	index@(_Z10gpu_kernelPiS_)
        /*0008*/ 	.word	0x00000018


	//----- nvinfo : EIATTR_FRAME_SIZE
	.align		4
.L_3:
        /*000c*/ 	.byte	0x04, 0x11
        /*000e*/ 	.short	(.L_5 - .L_4)
	.align		4
.L_4:
        /*0010*/ 	.word	index@(_Z10gpu_kernelPiS_)
        /*0014*/ 	.word	0x00000008


	//----- nvinfo : EIATTR_MIN_STACK_SIZE
	.align		4
.L_5:
        /*0018*/ 	.byte	0x04, 0x12
        /*001a*/ 	.short	(.L_7 - .L_6)
	.align		4
.L_6:
        /*001c*/ 	.word	index@(_Z10gpu_kernelPiS_)
        /*0020*/ 	.word	0x00000008
.L_7:


//--------------------- .nv.compat                --------------------------
	.section	.nv.compat,"",@"SHT_CUDA_COMPAT_INFO"
	.align	4
        /*0000*/ 	.byte	0x02, 0x09, 0x00, 0x00, 0x02, 0x02, 0x01, 0x00, 0x02, 0x05, 0x05, 0x00, 0x03, 0x07, 0x01, 0x01
        /*0010*/ 	.byte	0x02, 0x03, 0x00, 0x00, 0x02, 0x06, 0x01, 0x00, 0x04, 0x0b, 0x08, 0x00, 0x09, 0x00, 0x00, 0x00
        /*0020*/ 	.byte	0x00, 0x00, 0x00, 0x00


//--------------------- .nv.info._Z10gpu_kernelPiS_ --------------------------
	.section	.nv.info._Z10gpu_kernelPiS_,"",@"SHT_CUDA_INFO"
	.sectionflags	@""
	.align	4


	//----- nvinfo : EIATTR_CUDA_API_VERSION
	.align		4
        /*0000*/ 	.byte	0x04, 0x37
        /*0002*/ 	.short	(.L_9 - .L_8)
.L_8:
        /*0004*/ 	.word	0x00000082


	//----- nvinfo : EIATTR_KPARAM_INFO
	.align		4
.L_9:
        /*0008*/ 	.byte	0x04, 0x17
        /*000a*/ 	.short	(.L_11 - .L_10)
.L_10:
        /*000c*/ 	.word	0x00000000
        /*0010*/ 	.short	0x0001
        /*0012*/ 	.short	0x0008
        /*0014*/ 	.byte	0x00, 0xf5, 0x21, 0x00


	//----- nvinfo : EIATTR_KPARAM_INFO
	.align		4
.L_11:
        /*0018*/ 	.byte	0x04, 0x17
        /*001a*/ 	.short	(.L_13 - .L_12)
.L_12:
        /*001c*/ 	.word	0x00000000
        /*0020*/ 	.short	0x0000
        /*0022*/ 	.short	0x0000
        /*0024*/ 	.byte	0x00, 0xf5, 0x21, 0x00


	//----- nvinfo : EIATTR_SPARSE_MMA_MASK
	.align		4
.L_13:
        /*0028*/ 	.byte	0x03, 0x50
        /*002a*/ 	.short	0x0000


	//----- nvinfo : EIATTR_MAXREG_COUNT
	.align		4
        /*002c*/ 	.byte	0x03, 0x1b
        /*002e*/ 	.short	0x00ff


	//----- nvinfo : EIATTR_EXTERNS
	.align		4
        /*0030*/ 	.byte	0x04, 0x0f
        /*0032*/ 	.short	(.L_15 - .L_14)


	//   ....[0]....
	.align		4
.L_14:
        /*0034*/ 	.word	index@(vprintf)


	//----- nvinfo : EIATTR_MERCURY_ISA_VERSION
	.align		4
.L_15:
        /*0038*/ 	.byte	0x03, 0x5f
        /*003a*/ 	.short	0x0101


	//----- nvinfo : EIATTR_VRC_CTA_INIT_COUNT
	.align		4
        /*003c*/ 	.byte	0x02, 0x4a
	.zero		1
	.zero		1


	//----- nvinfo : EIATTR_SYSCALL_OFFSETS
	.align		4
        /*0040*/ 	.byte	0x04, 0x46
        /*0042*/ 	.short	(.L_17 - .L_16)


	//   ....[0]....
.L_16:
        /*0044*/ 	.word	0x000001e0


	//   ....[1]....
        /*0048*/ 	.word	0x00000370


	//----- nvinfo : EIATTR_CRS_STACK_SIZE
	.align		4
.L_17:
        /*004c*/ 	.byte	0x04, 0x1e
        /*004e*/ 	.short	(.L_19 - .L_18)
.L_18:
        /*0050*/ 	.word	0x00000000


	//----- nvinfo : EIATTR_CBANK_PARAM_SIZE
	.align		4
.L_19:
        /*0054*/ 	.byte	0x03, 0x19
        /*0056*/ 	.short	0x0010


	//----- nvinfo : EIATTR_PARAM_CBANK
	.align		4
        /*0058*/ 	.byte	0x04, 0x0a
        /*005a*/ 	.short	(.L_21 - .L_20)
	.align		4
.L_20:
        /*005c*/ 	.word	index@(.nv.constant0._Z10gpu_kernelPiS_)
        /*0060*/ 	.short	0x0380
        /*0062*/ 	.short	0x0010


	//----- nvinfo : EIATTR_SW_WAR
	.align		4
.L_21:
        /*0064*/ 	.byte	0x04, 0x36
        /*0066*/ 	.short	(.L_23 - .L_22)
.L_22:
        /*0068*/ 	.word	0x00000008
.L_23:


//--------------------- .nv.callgraph             --------------------------
	.section	.nv.callgraph,"",@"SHT_CUDA_CALLGRAPH"
	.align	4
	.sectionentsize	8
	.align		4
        /*0000*/ 	.word	0x00000000
	.align		4
        /*0004*/ 	.word	0xffffffff
	.align		4
        /*0008*/ 	.word	index@(_Z10gpu_kernelPiS_)
	.align		4
        /*000c*/ 	.word	index@(vprintf)
	.align		4
        /*0010*/ 	.word	0x00000000
	.align		4
        /*0014*/ 	.word	0xfffffffe
	.align		4
        /*0018*/ 	.word	0x00000000
	.align		4
        /*001c*/ 	.word	0xfffffffd
	.align		4
        /*0020*/ 	.word	0x00000000
	.align		4
        /*0024*/ 	.word	0xfffffffc


//--------------------- .nv.constant4             --------------------------
	.section	.nv.constant4,"a",@progbits
	.align	8
	.align		8
.nv.constant4:
        /*0000*/ 	.dword	vprintf
	.align		8
        /*0008*/ 	.dword	$str
	.align		8
        /*0010*/ 	.dword	$str$1


//--------------------- .text._Z10gpu_kernelPiS_  --------------------------
	.section	.text._Z10gpu_kernelPiS_,"ax",@progbits
	.align	128
        .global         _Z10gpu_kernelPiS_
        .type           _Z10gpu_kernelPiS_,@function
        .size           _Z10gpu_kernelPiS_,(.L_x_11 - _Z10gpu_kernelPiS_)
        .other          _Z10gpu_kernelPiS_,@"STO_CUDA_ENTRY STV_DEFAULT"
_Z10gpu_kernelPiS_:
.text._Z10gpu_kernelPiS_:
[----:B------:R-:W0:Y:S08]  /*0000*/  LDC R1, c[0x0][0x37c] ;  /* 0x0000df00ff017b82 */ /* 0x000e300000000800 */
[----:B------:R-:W1:Y:S01]  /*0010*/  LDC.64 R8, c[0x0][0x388] ;  /* 0x0000e200ff087b82 */ /* 0x000e620000000a00 */
[----:B------:R-:W1:Y:S01]  /*0020*/  LDCU.64 UR36, c[0x0][0x358] ;  /* 0x00006b00ff2477ac */ /* 0x000e620008000a00 */
[----:B0-----:R-:W-:Y:S01]  /*0030*/  VIADD R1, R1, 0xfffffff8 ;  /* 0xfffffff801017836 */ /* 0x001fe20000000000 */
[----:B-1----:R0:W5:Y:S01]  /*0040*/  LDG.E R8, desc[UR36][R8.64] ;  /* 0x0000002408087981 */ /* 0x002162000c1e1900 */
[----:B------:R-:W1:Y:S01]  /*0050*/  LDCU UR4, c[0x0][0x2f8] ;  /* 0x00005f00ff0477ac */ /* 0x000e620008000800 */
[----:B------:R-:W2:Y:S01]  /*0060*/  S2R R17, SR_TID.X ;  /* 0x0000000000117919 */ /* 0x000ea20000002100 */
[----:B------:R-:W3:Y:S01]  /*0070*/  LDCU UR5, c[0x0][0x2fc] ;  /* 0x00005f80ff0577ac */ /* 0x000ee20008000800 */
[----:B-1----:R-:W-:-:S05]  /*0080*/  IADD3 R16, P0, PT, R1, UR4, RZ ;  /* 0x0000000401107c10 */ /* 0x002fca000ff1e0ff */
[----:B0--3--:R-:W-:-:S08]  /*0090*/  IMAD.X R2, RZ, RZ, UR5, P0 ;  /* 0x00000005ff027e24 */ /* 0x009fd000080e06ff */
.L_x_9:
[----:B0-----:R-:W-:Y:S01]  /*00a0*/  BSSY.RECONVERGENT B8, `(.L_x_0) ;  /* 0x0000020000087945 */ /* 0x001fe20003800200 */
.L_x_7:
[----:B------:R-:W0:Y:S02]  /*00b0*/  LDC.64 R4, c[0x0][0x388] ;  /* 0x0000e200ff047b82 */ /* 0x000e240000000a00 */
[----:B0-----:R-:W3:Y:S01]  /*00c0*/  LDG.E R5, desc[UR36][R4.64+0x4] ;  /* 0x0000042404057981 */ /* 0x001ee2000c1e1900 */
[----:B------:R-:W-:Y:S01]  /*00d0*/  BSSY.RECONVERGENT B7, `(.L_x_1) ;  /* 0x000001a000077945 */ /* 0x000fe20003800200 */
[----:B---3-5:R-:W-:-:S13]  /*00e0*/  ISETP.NE.AND P0, PT, R8, R5, PT ;  /* 0x000000050800720c */ /* 0x028fda0003f05270 */
[----:B------:R-:W-:Y:S05]  /*00f0*/  @P0 BRA `(.L_x_2) ;  /* 0x00000000005c0947 */ /* 0x000fea0003800000 */
[----:B------:R-:W-:Y:S01]  /*0100*/  PRMT R0, RZ, 0x7610, R0 ;  /* 0x00007610ff007816 */ /* 0x000fe20000000000 */
[----:B------:R-:W-:-:S07]  /*0110*/  IMAD.MOV.U32 R3, RZ, RZ, R8 ;  /* 0x000000ffff037224 */ /* 0x000fce00078e0008 */
.L_x_6:
[----:B------:R-:W-:Y:S01]  /*0120*/  LOP3.LUT P0, RZ, R0, 0xff, RZ, 0xc0, !PT ;  /* 0x000000ff00ff7812 */ /* 0x000fe2000780c0ff */
[----:B------:R-:W-:Y:S01]  /*0130*/  BSSY.RECONVERGENT B6, `(.L_x_3) ;  /* 0x0000011000067945 */ /* 0x000fe20003800200 */
[----:B------:R-:W-:Y:S02]  /*0140*/  IMAD.MOV.U32 R6, RZ, RZ, R3 ;  /* 0x000000ffff067224 */ /* 0x000fe400078e0003 */
[----:B--2---:R-:W-:-:S13]  /*0150*/  ISETP.NE.OR P0, PT, R17, RZ, P0 ;  /* 0x000000ff1100720c */ /* 0x004fda0000705670 */
[----:B------:R-:W-:Y:S05]  /*0160*/  @P0 BRA `(.L_x_4) ;  /* 0x0000000000340947 */ /* 0x000fea0003800000 */
[----:B------:R-:W-:Y:S01]  /*0170*/  MOV R0, 0x0 ;  /* 0x0000000000007802 */ /* 0x000fe20000000f00 */
[----:B------:R-:W0:Y:S01]  /*0180*/  LDCU.64 UR4, c[0x4][0x8] ;  /* 0x01000100ff0477ac */ /* 0x000e220008000a00 */
[----:B------:R-:W-:Y:S02]  /*0190*/  CS2R R6, SRZ ;  /* 0x0000000000067805 */ /* 0x000fe4000001ff00 */
[----:B------:R1:W2:Y:S01]  /*01a0*/  LDC.64 R8, c[0x4][R0] ;  /* 0x0100000000087b82 */ /* 0x0002a20000000a00 */
[----:B0-----:R-:W-:Y:S02]  /*01b0*/  IMAD.U32 R4, RZ, RZ, UR4 ;  /* 0x00000004ff047e24 */ /* 0x001fe4000f8e00ff */
[----:B-1----:R-:W-:-:S07]  /*01c0*/  IMAD.U32 R5, RZ, RZ, UR5 ;  /* 0x00000005ff057e24 */ /* 0x002fce000f8e00ff */
[----:B------:R-:W-:-:S07]  /*01d0*/  LEPC R20, `(.L_x_5) ;  /* 0x000000001014794e */ /* 0x000fce0000000000 */
[----:B--2---:R-:W-:Y:S05]  /*01e0*/  CALL.ABS.NOINC R8 ;  /* 0x0000000008007343 */ /* 0x004fea0003c00000 */
.L_x_5:
[----:B------:R-:W0:Y:S02]  /*01f0*/  LDC.64 R4, c[0x0][0x388] ;  /* 0x0000e200ff047b82 */ /* 0x000e240000000a00 */
[----:B0-----:R-:W2:Y:S04]  /*0200*/  LDG.E R8, desc[UR36][R4.64] ;  /* 0x0000002404087981 */ /* 0x001ea8000c1e1900 */
[----:B------:R0:W5:Y:S01]  /*0210*/  LDG.E R3, desc[UR36][R4.64+0x4] ;  /* 0x0000042404037981 */ /* 0x000162000c1e1900 */
[----:B------:R-:W-:Y:S02]  /*0220*/  IMAD.MOV.U32 R0, RZ, RZ, 0x1 ;  /* 0x00000001ff007424 */ /* 0x000fe400078e00ff */
[----:B0-2---:R-:W-:-:S07]  /*0230*/  IMAD.MOV.U32 R6, RZ, RZ, R8 ;  /* 0x000000ffff067224 */ /* 0x005fce00078e0008 */
.L_x_4:
[----:B------:R-:W-:Y:S05]  /*0240*/  BSYNC.RECONVERGENT B6 ;  /* 0x0000000000067941 */ /* 0x000fea0003800200 */
.L_x_3:
[----:B-----5:R-:W-:-:S13]  /*0250*/  ISETP.NE.AND P0, PT, R6, R3, PT ;  /* 0x000000030600720c */ /* 0x020fda0003f05270 */
[----:B------:R-:W-:Y:S05]  /*0260*/  @!P0 BRA `(.L_x_6) ;  /* 0xfffffffc00ac8947 */ /* 0x000fea000383ffff */
.L_x_2:
[----:B------:R-:W-:Y:S05]  /*0270*/  BSYNC.RECONVERGENT B7 ;  /* 0x0000000000077941 */ /* 0x000fea0003800200 */
.L_x_1:
[----:B--2---:R-:W-:-:S13]  /*0280*/  ISETP.NE.AND P0, PT, R17, RZ, PT ;  /* 0x000000ff1100720c */ /* 0x004fda0003f05270 */
[----:B------:R-:W-:Y:S05]  /*0290*/  @P0 BRA `(.L_x_7) ;  /* 0xfffffffc00840947 */ /* 0x000fea000383ffff */
[----:B------:R-:W-:Y:S05]  /*02a0*/  BSYNC.RECONVERGENT B8 ;  /* 0x0000000000087941 */ /* 0x000fea0003800200 */
.L_x_0:
[----:B------:R-:W0:Y:S01]  /*02b0*/  LDC.64 R10, c[0x0][0x380] ;  /* 0x0000e000ff0a7b82 */ /* 0x000e220000000a00 */
[----:B------:R-:W-:Y:S01]  /*02c0*/  MOV R0, 0x0 ;  /* 0x0000000000007802 */ /* 0x000fe20000000f00 */
[----:B------:R-:W1:Y:S01]  /*02d0*/  LDCU.64 UR4, c[0x4][0x10] ;  /* 0x01000200ff0477ac */ /* 0x000e620008000a00 */
[----:B0-----:R-:W-:-:S05]  /*02e0*/  IMAD.WIDE R10, R8, 0x4, R10 ;  /* 0x00000004080a7825 */ /* 0x001fca00078e020a */
[----:B------:R-:W2:Y:S01]  /*02f0*/  LDG.E R9, desc[UR36][R10.64] ;  /* 0x000000240a097981 */ /* 0x000ea2000c1e1900 */
[----:B------:R0:W3:Y:S01]  /*0300*/  LDC.64 R12, c[0x4][R0] ;  /* 0x01000000000c7b82 */ /* 0x0000e20000000a00 */
[----:B-1----:R-:W-:Y:S02]  /*0310*/  IMAD.U32 R4, RZ, RZ, UR4 ;  /* 0x00000004ff047e24 */ /* 0x002fe4000f8e00ff */
[----:B------:R-:W-:Y:S02]  /*0320*/  IMAD.U32 R5, RZ, RZ, UR5 ;  /* 0x00000005ff057e24 */ /* 0x000fe4000f8e00ff */
[----:B------:R-:W-:Y:S02]  /*0330*/  IMAD.MOV.U32 R6, RZ, RZ, R16 ;  /* 0x000000ffff067224 */ /* 0x000fe400078e0010 */
[----:B------:R-:W-:Y:S01]  /*0340*/  IMAD.MOV.U32 R7, RZ, RZ, R2 ;  /* 0x000000ffff077224 */ /* 0x000fe200078e0002 */
[----:B--23--:R0:W-:Y:S06]  /*0350*/  STL.64 [R1], R8 ;  /* 0x0000000801007387 */ /* 0x00c1ec0000100a00 */
[----:B------:R-:W-:-:S07]  /*0360*/  LEPC R20, `(.L_x_8) ;  /* 0x000000001014794e */ /* 0x000fce0000000000 */
[----:B0-----:R-:W-:Y:S05]  /*0370*/  CALL.ABS.NOINC R12 ;  /* 0x000000000c007343 */ /* 0x001fea0003c00000 */
.L_x_8:
[----:B------:R-:W0:Y:S02]  /*0380*/  LDC.64 R4, c[0x0][0x388] ;  /* 0x0000e200ff047b82 */ /* 0x000e240000000a00 */
[----:B0-----:R-:W2:Y:S02]  /*0390*/  LDG.E R0, desc[UR36][R4.64] ;  /* 0x0000002404007981 */ /* 0x001ea4000c1e1900 */
[----:B--2---:R-:W-:-:S05]  /*03a0*/  VIADD R0, R0, 0x1 ;  /* 0x0000000100007836 */ /* 0x004fca0000000000 */
[----:B------:R-:W-:-:S04]  /*03b0*/  SHF.R.S32.HI R3, RZ, 0x1f, R0 ;  /* 0x0000001fff037819 */ /* 0x000fc80000011400 */
[----:B------:R-:W-:-:S04]  /*03c0*/  LEA.HI R3, R3, R0, RZ, 0x2 ;  /* 0x0000000003037211 */ /* 0x000fc800078f10ff */
[----:B------:R-:W-:-:S05]  /*03d0*/  LOP3.LUT R3, R3, 0xfffffffc, RZ, 0xc0, !PT ;  /* 0xfffffffc03037812 */ /* 0x000fca00078ec0ff */
[----:B------:R-:W-:-:S05]  /*03e0*/  IMAD.IADD R8, R0, 0x1, -R3 ;  /* 0x0000000100087824 */ /* 0x000fca00078e0a03 */
[----:B------:R0:W-:Y:S01]  /*03f0*/  STG.E desc[UR36][R4.64], R8 ;  /* 0x0000000804007986 */ /* 0x0001e2000c101924 */
[----:B------:R-:W-:Y:S05]  /*0400*/  BRA `(.L_x_9) ;  /* 0xfffffffc00247947 */ /* 0x000fea000383ffff */
.L_x_10:
[----:B------:R-:W-:-:S00]  /*0410*/  BRA `(.L_x_10) ;  /* 0xfffffffc00fc7947 */ /* 0x000fc0000383ffff */
[----:B------:R-:W-:-:S00]  /*0420*/  NOP ;  /* 0x0000000000007918 */ /* 0x000fc00000000000 */
        /* <DEDUP_REMOVED lines=13> */
.L_x_11:


//--------------------- .nv.global.init           --------------------------
	.section	.nv.global.init,"aw",@progbits
.nv.global.init:
	.type		$str,@object
	.size		$str,($str$1 - $str)
$str:
        /*0000*/ 	.byte	0x5b, 0x67, 0x70, 0x75, 0x5d, 0x20, 0xe9, 0x98, 0x9f, 0xe5, 0x88, 0x97, 0xe6, 0x98, 0xaf, 0xe7
        /*0010*/ 	.byte	0xa9, 0xba, 0xe7, 0x9a, 0x84, 0x0a, 0x00
	.type		$str$1,@object
	.size		$str$1,(.L_1 - $str$1)
$str$1:
        /*0017*/ 	.byte	0x5b, 0x67, 0x70, 0x75, 0x5d, 0x20, 0x25, 0x64, 0xe5, 0xa4, 0x84, 0xe7, 0x9a, 0x84, 0xe4, 0xbb
        /*0027*/ 	.byte	0xbb, 0xe5, 0x8a, 0xa1, 0x25, 0x64, 0xe5, 0xa4, 0x84, 0xe7, 0x90, 0x86, 0xe5, 0xae, 0x8c, 0xe6
        /*0037*/ 	.byte	0x88, 0x90, 0x0a, 0x00
.L_1:


//--------------------- .nv.shared.reserved.0     --------------------------
	.section	.nv.shared.reserved.0,"aw",@nobits
	.weak		__nv_reservedSMEM_offset_0_alias
	.size		__nv_reservedSMEM_offset_0_alias, 0, 64
	.other		__nv_reservedSMEM_offset_0_alias,@"STO_CUDA_RESERVED_SHARED STV_DEFAULT"
__nv_reservedSMEM_offset_0_alias:
	.zero		0
	.zero		64


//--------------------- .nv.constant0._Z10gpu_kernelPiS_ --------------------------
	.section	.nv.constant0._Z10gpu_kernelPiS_,"a",@progbits
	.sectionflags	@""
	.align	4
.nv.constant0._Z10gpu_kernelPiS_:
	.zero		912


//--------------------- SYMBOLS --------------------------

	.type		.nv.reservedSmem.offset0,@object
	.size		.nv.reservedSmem.offset0,0x4
	.type		vprintf,@function
